//
// Generated by NVIDIA NVVM Compiler
//
// Compiler Build ID: CL-36424714
// Cuda compilation tools, release 13.0, V13.0.88
// Based on NVVM 20.0.0
//

.version 9.0
.target sm_100
.address_size 64

	// .globl	_Z13atomicAddTestPi
.extern .func  (.param .b32 func_retval0) vprintf
(
	.param .b64 vprintf_param_0,
	.param .b64 vprintf_param_1
)
;
.global .align 1 .b8 $str[46] = {66, 108, 111, 99, 107, 32, 37, 100, 32, 84, 104, 114, 101, 97, 100, 32, 37, 100, 32, 97, 116, 111, 109, 105, 99, 65, 100, 100, 32, 108, 97, 116, 101, 110, 99, 121, 58, 32, 37, 108, 117, 32, 110, 115, 10};

.visible .entry _Z13atomicAddTestPi(
	.param .u64 .ptr .align 1 _Z13atomicAddTestPi_param_0
)
{
	.local .align 16 .b8 	__local_depot0[16];
	.reg .b64 	%SP;
	.reg .b64 	%SPL;
	.reg .pred 	%p<2>;
	.reg .b32 	%r<31>;
	.reg .b64 	%rd<32>;

	mov.u64 	%SPL, __local_depot0;
	cvta.local.u64 	%SP, %SPL;
	ld.param.u64 	%rd3, [_Z13atomicAddTestPi_param_0];
	cvta.to.global.u64 	%rd1, %rd3;
	add.u64 	%rd4, %SP, 0;
	add.u64 	%rd2, %SPL, 0;
	mov.u32 	%r1, %ctaid.x;
	mov.b32 	%r30, 0;
	mov.u32 	%r2, %tid.x;
	mov.u64 	%rd22, $str;
$L__BB0_1:
	// begin inline asm
	mov.u64 %rd5, %globaltimer;
	// end inline asm
	atom.global.add.u32 	%r6, [%rd1], 1;
	membar.gl;
	// begin inline asm
	mov.u64 %rd6, %globaltimer;
	// end inline asm
	sub.s64 	%rd21, %rd6, %rd5;
	st.local.v2.u32 	[%rd2], {%r1, %r2};
	st.local.u64 	[%rd2+8], %rd21;
	cvta.global.u64 	%rd23, %rd22;
	{ // callseq 0, 0
	.param .b64 param0;
	st.param.b64 	[param0], %rd23;
	.param .b64 param1;
	st.param.b64 	[param1], %rd4;
	.param .b32 retval0;
	call.uni (retval0), 
	vprintf, 
	(
	param0, 
	param1
	);
	ld.param.b32 	%r7, [retval0];
	} // callseq 0
	// begin inline asm
	mov.u64 %rd7, %globaltimer;
	// end inline asm
	atom.global.add.u32 	%r9, [%rd1], 1;
	membar.gl;
	// begin inline asm
	mov.u64 %rd8, %globaltimer;
	// end inline asm
	sub.s64 	%rd25, %rd8, %rd7;
	st.local.v2.u32 	[%rd2], {%r1, %r2};
	st.local.u64 	[%rd2+8], %rd25;
	{ // callseq 1, 0
	.param .b64 param0;
	st.param.b64 	[param0], %rd23;
	.param .b64 param1;
	st.param.b64 	[param1], %rd4;
	.param .b32 retval0;
	call.uni (retval0), 
	vprintf, 
	(
	param0, 
	param1
	);
	ld.param.b32 	%r10, [retval0];
	} // callseq 1
	// begin inline asm
	mov.u64 %rd9, %globaltimer;
	// end inline asm
	atom.global.add.u32 	%r12, [%rd1], 1;
	membar.gl;
	// begin inline asm
	mov.u64 %rd10, %globaltimer;
	// end inline asm
	sub.s64 	%rd26, %rd10, %rd9;
	st.local.v2.u32 	[%rd2], {%r1, %r2};
	st.local.u64 	[%rd2+8], %rd26;
	{ // callseq 2, 0
	.param .b64 param0;
	st.param.b64 	[param0], %rd23;
	.param .b64 param1;
	st.param.b64 	[param1], %rd4;
	.param .b32 retval0;
	call.uni (retval0), 
	vprintf, 
	(
	param0, 
	param1
	);
	ld.param.b32 	%r13, [retval0];
	} // callseq 2
	// begin inline asm
	mov.u64 %rd11, %globaltimer;
	// end inline asm
	atom.global.add.u32 	%r15, [%rd1], 1;
	membar.gl;
	// begin inline asm
	mov.u64 %rd12, %globaltimer;
	// end inline asm
	sub.s64 	%rd27, %rd12, %rd11;
	st.local.v2.u32 	[%rd2], {%r1, %r2};
	st.local.u64 	[%rd2+8], %rd27;
	{ // callseq 3, 0
	.param .b64 param0;
	st.param.b64 	[param0], %rd23;
	.param .b64 param1;
	st.param.b64 	[param1], %rd4;
	.param .b32 retval0;
	call.uni (retval0), 
	vprintf, 
	(
	param0, 
	param1
	);
	ld.param.b32 	%r16, [retval0];
	} // callseq 3
	// begin inline asm
	mov.u64 %rd13, %globaltimer;
	// end inline asm
	atom.global.add.u32 	%r18, [%rd1], 1;
	membar.gl;
	// begin inline asm
	mov.u64 %rd14, %globaltimer;
	// end inline asm
	sub.s64 	%rd28, %rd14, %rd13;
	st.local.v2.u32 	[%rd2], {%r1, %r2};
	st.local.u64 	[%rd2+8], %rd28;
	{ // callseq 4, 0
	.param .b64 param0;
	st.param.b64 	[param0], %rd23;
	.param .b64 param1;
	st.param.b64 	[param1], %rd4;
	.param .b32 retval0;
	call.uni (retval0), 
	vprintf, 
	(
	param0, 
	param1
	);
	ld.param.b32 	%r19, [retval0];
	} // callseq 4
	// begin inline asm
	mov.u64 %rd15, %globaltimer;
	// end inline asm
	atom.global.add.u32 	%r21, [%rd1], 1;
	membar.gl;
	// begin inline asm
	mov.u64 %rd16, %globaltimer;
	// end inline asm
	sub.s64 	%rd29, %rd16, %rd15;
	st.local.v2.u32 	[%rd2], {%r1, %r2};
	st.local.u64 	[%rd2+8], %rd29;
	{ // callseq 5, 0
	.param .b64 param0;
	st.param.b64 	[param0], %rd23;
	.param .b64 param1;
	st.param.b64 	[param1], %rd4;
	.param .b32 retval0;
	call.uni (retval0), 
	vprintf, 
	(
	param0, 
	param1
	);
	ld.param.b32 	%r22, [retval0];
	} // callseq 5
	// begin inline asm
	mov.u64 %rd17, %globaltimer;
	// end inline asm
	atom.global.add.u32 	%r24, [%rd1], 1;
	membar.gl;
	// begin inline asm
	mov.u64 %rd18, %globaltimer;
	// end inline asm
	sub.s64 	%rd30, %rd18, %rd17;
	st.local.v2.u32 	[%rd2], {%r1, %r2};
	st.local.u64 	[%rd2+8], %rd30;
	{ // callseq 6, 0
	.param .b64 param0;
	st.param.b64 	[param0], %rd23;
	.param .b64 param1;
	st.param.b64 	[param1], %rd4;
	.param .b32 retval0;
	call.uni (retval0), 
	vprintf, 
	(
	param0, 
	param1
	);
	ld.param.b32 	%r25, [retval0];
	} // callseq 6
	// begin inline asm
	mov.u64 %rd19, %globaltimer;
	// end inline asm
	atom.global.add.u32 	%r27, [%rd1], 1;
	membar.gl;
	// begin inline asm
	mov.u64 %rd20, %globaltimer;
	// end inline asm
	sub.s64 	%rd31, %rd20, %rd19;
	st.local.v2.u32 	[%rd2], {%r1, %r2};
	st.local.u64 	[%rd2+8], %rd31;
	{ // callseq 7, 0
	.param .b64 param0;
	st.param.b64 	[param0], %rd23;
	.param .b64 param1;
	st.param.b64 	[param1], %rd4;
	.param .b32 retval0;
	call.uni (retval0), 
	vprintf, 
	(
	param0, 
	param1
	);
	ld.param.b32 	%r28, [retval0];
	} // callseq 7
	add.s32 	%r30, %r30, 8;
	setp.ne.s32 	%p1, %r30, 1000;
	@%p1 bra 	$L__BB0_1;
	ret;

}


// ===== COMPILED SASS (sm_100) =====

	.target	sm_100

	.elftype	@"ET_EXEC"


//--------------------- .note.nv.tkinfo           --------------------------
	.section	.note.nv.tkinfo,"",@"SHT_NOTE"
	.sectionflags	@"SHF_NOTE_NV_TKINFO"
	.tkinfo
        /*0018*/ 	.word	0x00000002
        /*0030*/ 	.string	""
        /*0030*/ 	.string	"ptxas"
        /*0030*/ 	.string	"Cuda compilation tools, release 13.0, V13.0.88"
        /*0030*/ 	.string	"Build cuda_13.0.r13.0/compiler.36424714_0"
        /*0030*/ 	.string	"-arch sm_100 -m 64 "



//--------------------- .note.nv.cuinfo           --------------------------
	.section	.note.nv.cuinfo,"",@"SHT_NOTE"
	.sectionflags	@"SHF_NOTE_NV_CUINFO"
        /*0018*/ 	.short	0x0002
        /*001a*/ 	.short	0x0064
        /*001c*/ 	.short	0x0082
	.zero		2


//--------------------- .nv.info                  --------------------------
	.section	.nv.info,"",@"SHT_CUDA_INFO"
	.align	4


	//----- nvinfo : EIATTR_REGCOUNT
	.align		4
        /*0000*/ 	.byte	0x04, 0x2f
        /*0002*/ 	.short	(.L_2 - .L_1)
	.align		4
.L_1:
        /*0004*/ 	.word	index@(_Z13atomicAddTestPi)
        /*0008*/ 	.word	0x0000001a


	//----- nvinfo : EIATTR_FRAME_SIZE
	.align		4
.L_2:
        /*000c*/ 	.byte	0x04, 0x11
        /*000e*/ 	.short	(.L_4 - .L_3)
	.align		4
.L_3:
        /*0010*/ 	.word	index@(_Z13atomicAddTestPi)
        /*0014*/ 	.word	0x00000010


	//----- nvinfo : EIATTR_MIN_STACK_SIZE
	.align		4
.L_4:
        /*0018*/ 	.byte	0x04, 0x12
        /*001a*/ 	.short	(.L_6 - .L_5)
	.align		4
.L_5:
        /*001c*/ 	.word	index@(_Z13atomicAddTestPi)
        /*0020*/ 	.word	0x00000010
.L_6:


//--------------------- .nv.compat                --------------------------
	.section	.nv.compat,"",@"SHT_CUDA_COMPAT_INFO"
	.align	4
        /*0000*/ 	.byte	0x02, 0x09, 0x00, 0x00, 0x02, 0x02, 0x01, 0x00, 0x02, 0x05, 0x05, 0x00, 0x03, 0x07, 0x01, 0x01
        /*0010*/ 	.byte	0x02, 0x03, 0x00, 0x00, 0x02, 0x06, 0x01, 0x00, 0x04, 0x0b, 0x08, 0x00, 0x09, 0x00, 0x00, 0x00
        /*0020*/ 	.byte	0x00, 0x00, 0x00, 0x00


//--------------------- .nv.info._Z13atomicAddTestPi --------------------------
	.section	.nv.info._Z13atomicAddTestPi,"",@"SHT_CUDA_INFO"
	.sectionflags	@""
	.align	4


	//----- nvinfo : EIATTR_CUDA_API_VERSION
	.align		4
        /*0000*/ 	.byte	0x04, 0x37
        /*0002*/ 	.short	(.L_8 - .L_7)
.L_7:
        /*0004*/ 	.word	0x00000082


	//----- nvinfo : EIATTR_KPARAM_INFO
	.align		4
.L_8:
        /*0008*/ 	.byte	0x04, 0x17
        /*000a*/ 	.short	(.L_10 - .L_9)
.L_9:
        /*000c*/ 	.word	0x00000000
        /*0010*/ 	.short	0x0000
        /*0012*/ 	.short	0x0000
        /*0014*/ 	.byte	0x00, 0xf5, 0x21, 0x00


	//----- nvinfo : EIATTR_SPARSE_MMA_MASK
	.align		4
.L_10:
        /*0018*/ 	.byte	0x03, 0x50
        /*001a*/ 	.short	0x0000


	//----- nvinfo : EIATTR_MAXREG_COUNT
	.align		4
        /*001c*/ 	.byte	0x03, 0x1b
        /*001e*/ 	.short	0x00ff


	//----- nvinfo : EIATTR_EXTERNS
	.align		4
        /*0020*/ 	.byte	0x04, 0x0f
        /*0022*/ 	.short	(.L_12 - .L_11)


	//   ....[0]....
	.align		4
.L_11:
        /*0024*/ 	.word	index@(vprintf)


	//----- nvinfo : EIATTR_MERCURY_ISA_VERSION
	.align		4
.L_12:
        /*0028*/ 	.byte	0x03, 0x5f
        /*002a*/ 	.short	0x0101


	//----- nvinfo : EIATTR_INT_WARP_WIDE_INSTR_OFFSETS
	.align		4
        /*002c*/ 	.byte	0x04, 0x31
        /*002e*/ 	.short	(.L_14 - .L_13)


	//   ....[0]....
.L_13:
        /*0030*/ 	.word	0x000000e0


	//   ....[1]....
        /*0034*/ 	.word	0x00000300


	//   ....[2]....
        /*0038*/ 	.word	0x000004e0


	//   ....[3]....
        /*003c*/ 	.word	0x000006c0


	//   ....[4]....
        /*0040*/ 	.word	0x000008a0


	//   ....[5]....
        /*0044*/ 	.word	0x00000a80


	//   ....[6]....
        /*0048*/ 	.word	0x00000c60


	//   ....[7]....
        /*004c*/ 	.word	0x00000e40


	//----- nvinfo : EIATTR_VRC_CTA_INIT_COUNT
	.align		4
.L_14:
        /*0050*/ 	.byte	0x02, 0x4a
	.zero		1
	.zero		1


	//----- nvinfo : EIATTR_SYSCALL_OFFSETS
	.align		4
        /*0054*/ 	.byte	0x04, 0x46
        /*0056*/ 	.short	(.L_16 - .L_15)


	//   ....[0]....
.L_15:
        /*0058*/ 	.word	0x000002c0


	//   ....[1]....
        /*005c*/ 	.word	0x000004a0


	//   ....[2]....
        /*0060*/ 	.word	0x00000680


	//   ....[3]....
        /*0064*/ 	.word	0x00000860


	//   ....[4]....
        /*0068*/ 	.word	0x00000a40


	//   ....[5]....
        /*006c*/ 	.word	0x00000c20


	//   ....[6]....
        /*0070*/ 	.word	0x00000e00


	//   ....[7]....
        /*0074*/ 	.word	0x00000fe0


	//----- nvinfo : EIATTR_EXIT_INSTR_OFFSETS
	.align		4
.L_16:
        /*0078*/ 	.byte	0x04, 0x1c
        /*007a*/ 	.short	(.L_18 - .L_17)


	//   ....[0]....
.L_17:
        /*007c*/ 	.word	0x00001010


	//----- nvinfo : EIATTR_CRS_STACK_SIZE
	.align		4
.L_18:
        /*0080*/ 	.byte	0x04, 0x1e
        /*0082*/ 	.short	(.L_20 - .L_19)
.L_19:
        /*0084*/ 	.word	0x00000000


	//----- nvinfo : EIATTR_CBANK_PARAM_SIZE
	.align		4
.L_20:
        /*0088*/ 	.byte	0x03, 0x19
        /*008a*/ 	.short	0x0008


	//----- nvinfo : EIATTR_PARAM_CBANK
	.align		4
        /*008c*/ 	.byte	0x04, 0x0a
        /*008e*/ 	.short	(.L_22 - .L_21)
	.align		4
.L_21:
        /*0090*/ 	.word	index@(.nv.constant0._Z13atomicAddTestPi)
        /*0094*/ 	.short	0x0380
        /*0096*/ 	.short	0x0008


	//----- nvinfo : EIATTR_SW_WAR
	.align		4
.L_22:
        /*0098*/ 	.byte	0x04, 0x36
        /*009a*/ 	.short	(.L_24 - .L_23)
.L_23:
        /*009c*/ 	.word	0x00000008
.L_24:


//--------------------- .nv.callgraph             --------------------------
	.section	.nv.callgraph,"",@"SHT_CUDA_CALLGRAPH"
	.align	4
	.sectionentsize	8
	.align		4
        /*0000*/ 	.word	0x00000000
	.align		4
        /*0004*/ 	.word	0xffffffff
	.align		4
        /*0008*/ 	.word	index@(_Z13atomicAddTestPi)
	.align		4
        /*000c*/ 	.word	index@(vprintf)
	.align		4
        /*0010*/ 	.word	0x00000000
	.align		4
        /*0014*/ 	.word	0xfffffffe
	.align		4
        /*0018*/ 	.word	0x00000000
	.align		4
        /*001c*/ 	.word	0xfffffffd
	.align		4
        /*0020*/ 	.word	0x00000000
	.align		4
        /*0024*/ 	.word	0xfffffffc


//--------------------- .nv.constant4             --------------------------
	.section	.nv.constant4,"a",@progbits
	.align	8
	.align		8
.nv.constant4:
        /*0000*/ 	.dword	vprintf
	.align		8
        /*0008*/ 	.dword	$str


//--------------------- .text._Z13atomicAddTestPi --------------------------
	.section	.text._Z13atomicAddTestPi,"ax",@progbits
	.align	128
        .global         _Z13atomicAddTestPi
        .type           _Z13atomicAddTestPi,@function
        .size           _Z13atomicAddTestPi,(.L_x_10 - _Z13atomicAddTestPi)
        .other          _Z13atomicAddTestPi,@"STO_CUDA_ENTRY STV_DEFAULT"
_Z13atomicAddTestPi:
.text._Z13atomicAddTestPi:
[----:B------:R-:W0:Y:S01]  /*0000*/  LDC R1, c[0x0][0x37c] ;  /* 0x0000df00ff017b82 */ /* 0x000e220000000800 */
[----:B------:R-:W1:Y:S01]  /*0010*/  LDCU UR4, c[0x0][0x2f8] ;  /* 0x00005f00ff0477ac */ /* 0x000e620008000800 */
[----:B------:R-:W2:Y:S01]  /*0020*/  S2R R16, SR_CTAID.X ;  /* 0x0000000000107919 */ /* 0x000ea20000002500 */
[----:B0-----:R-:W-:Y:S01]  /*0030*/  VIADD R1, R1, 0xfffffff0 ;  /* 0xfffffff001017836 */ /* 0x001fe20000000000 */
[----:B------:R-:W0:Y:S01]  /*0040*/  LDCU UR5, c[0x0][0x2fc] ;  /* 0x00005f80ff0577ac */ /* 0x000e220008000800 */
[----:B------:R-:W3:Y:S01]  /*0050*/  S2R R17, SR_TID.X ;  /* 0x0000000000117919 */ /* 0x000ee20000002100 */
[----:B------:R-:W-:Y:S01]  /*0060*/  IMAD.MOV.U32 R22, RZ, RZ, RZ ;  /* 0x000000ffff167224 */ /* 0x000fe200078e00ff */
[----:B------:R-:W4:Y:S01]  /*0070*/  LDCU.64 UR36, c[0x0][0x358] ;  /* 0x00006b00ff2477ac */ /* 0x000f220008000a00 */
[----:B-1----:R-:W-:-:S05]  /*0080*/  IADD3 R2, P0, PT, R1, UR4, RZ ;  /* 0x0000000401027c10 */ /* 0x002fca000ff1e0ff */
[----:B0-2---:R-:W-:-:S08]  /*0090*/  IMAD.X R18, RZ, RZ, UR5, P0 ;  /* 0x00000005ff127e24 */ /* 0x005fd000080e06ff */
.L_x_8:
[----:B------:R-:W-:Y:S05]  /*00a0*/  YIELD ;  /* 0x0000000000007946 */ /* 0x000fea0003800000 */
[----:B------:R-:W-:Y:S01]  /*00b0*/  CS2R R6, SR_GLOBALTIMERLO ;  /* 0x0000000000067805 */ /* 0x000fe20000015200 */
[----:B------:R-:W0:Y:S01]  /*00c0*/  S2R R0, SR_LANEID ;  /* 0x0000000000007919 */ /* 0x000e220000000000 */
[----:B------:R-:W4:Y:S01]  /*00d0*/  LDC.64 R4, c[0x0][0x380] ;  /* 0x0000e000ff047b82 */ /* 0x000f220000000a00 */
[----:B------:R-:W-:Y:S02]  /*00e0*/  VOTEU.ANY UR4, UPT, PT ;  /* 0x0000000000047886 */ /* 0x000fe400038e0100 */
[----:B------:R-:W-:-:S02]  /*00f0*/  UFLO.U32 UR5, UR4 ;  /* 0x00000004000572bd */ /* 0x000fc400080e0000 */
[----:B------:R-:W4:Y:S01]  /*0100*/  POPC R3, UR4 ;  /* 0x0000000400037d09 */ /* 0x000f220008000000 */
[----:B------:R-:W-:-:S03]  /*0110*/  VIADD R22, R22, 0x8 ;  /* 0x0000000816167836 */ /* 0x000fc60000000000 */
[----:B0-----:R-:W-:-:S13]  /*0120*/  ISETP.EQ.U32.AND P0, PT, R0, UR5, PT ;  /* 0x0000000500007c0c */ /* 0x001fda000bf02070 */
[----:B----4-:R0:W2:Y:S01]  /*0130*/  @P0 ATOMG.E.ADD.STRONG.GPU PT, RZ, desc[UR36][R4.64], R3 ;  /* 0x8000000304ff09a8 */ /* 0x0100a200081ef124 */
[----:B------:R-:W-:-:S04]  /*0140*/  ISETP.NE.AND P0, PT, R22, 0x3e8, PT ;  /* 0x000003e81600780c */ /* 0x000fc80003f05270 */
[----:B------:R-:W-:Y:S01]  /*0150*/  P2R R23, PR, RZ, 0x1 ;  /* 0x00000001ff177803 */ /* 0x000fe20000000000 */
[----:B------:R-:W-:Y:S01]  /*0160*/  @!PT LDS RZ, [RZ] ;  /* 0x00000000fffff984 */ /* 0x000fe20000000800 */
[----:B------:R-:W-:Y:S01]  /*0170*/  @!PT LDS RZ, [RZ] ;  /* 0x00000000fffff984 */ /* 0x000fe20000000800 */
[----:B------:R-:W-:Y:S01]  /*0180*/  @!PT LDS RZ, [RZ] ;  /* 0x00000000fffff984 */ /* 0x000fe20000000800 */
[----:B------:R-:W-:Y:S01]  /*0190*/  @!PT LDS RZ, [RZ] ;  /* 0x00000000fffff984 */ /* 0x000fe20000000800 */
[----:B------:R-:W-:-:S00]  /*01a0*/  MEMBAR.ALL.CTA ;  /* 0x0000000000007992 */ /* 0x000fc00000008000 */
[----:B------:R-:W-:Y:S06]  /*01b0*/  MEMBAR.SC.GPU ;  /* 0x0000000000007992 */ /* 0x000fec0000002000 */
[----:B------:R-:W-:-:S00]  /*01c0*/  ERRBAR ;  /* 0x00000000000079ab */ /* 0x000fc00000000000 */
[----:B------:R-:W-:Y:S06]  /*01d0*/  CGAERRBAR ;  /* 0x00000000000075ab */ /* 0x000fec0000000000 */
[----:B------:R-:W-:Y:S01]  /*01e0*/  CCTL.IVALL ;  /* 0x00000000ff00798f */ /* 0x000fe20002000000 */
[----:B0-----:R-:W-:-:S06]  /*01f0*/  CS2R R4, SR_GLOBALTIMERLO ;  /* 0x0000000000047805 */ /* 0x001fcc0000015200 */
[----:B------:R-:W-:Y:S01]  /*0200*/  IADD3 R10, P0, PT, -R6, R4, RZ ;  /* 0x00000004060a7210 */ /* 0x000fe20007f1e1ff */
[----:B---3--:R0:W-:Y:S01]  /*0210*/  STL.64 [R1], R16 ;  /* 0x0000001001007387 */ /* 0x0081e20000100a00 */
[----:B------:R-:W-:Y:S01]  /*0220*/  MOV R19, 0x0 ;  /* 0x0000000000137802 */ /* 0x000fe20000000f00 */
[----:B------:R-:W1:Y:S01]  /*0230*/  LDCU.64 UR4, c[0x4][0x8] ;  /* 0x01000100ff0477ac */ /* 0x000e620008000a00 */
[----:B------:R-:W-:Y:S02]  /*0240*/  IMAD.MOV.U32 R6, RZ, RZ, R2 ;  /* 0x000000ffff067224 */ /* 0x000fe400078e0002 */
[----:B------:R-:W-:Y:S01]  /*0250*/  IMAD.X R11, R5, 0x1, ~R7, P0 ;  /* 0x00000001050b7824 */ /* 0x000fe200000e0e07 */
[----:B------:R0:W3:Y:S01]  /*0260*/  LDC.64 R8, c[0x4][R19] ;  /* 0x0100000013087b82 */ /* 0x0000e20000000a00 */
[----:B------:R-:W-:-:S03]  /*0270*/  IMAD.MOV.U32 R7, RZ, RZ, R18 ;  /* 0x000000ffff077224 */ /* 0x000fc600078e0012 */
[----:B------:R0:W-:Y:S01]  /*0280*/  STL.64 [R1+0x8], R10 ;  /* 0x0000080a01007387 */ /* 0x0001e20000100a00 */
[----:B-1----:R-:W-:Y:S02]  /*0290*/  IMAD.U32 R4, RZ, RZ, UR4 ;  /* 0x00000004ff047e24 */ /* 0x002fe4000f8e00ff */
[----:B0-----:R-:W-:-:S07]  /*02a0*/  IMAD.U32 R5, RZ, RZ, UR5 ;  /* 0x00000005ff057e24 */ /* 0x001fce000f8e00ff */
[----:B------:R-:W-:-:S07]  /*02b0*/  LEPC R20, `(.L_x_0) ;  /* 0x000000001014794e */ /* 0x000fce0000000000 */
[----:B--23--:R-:W-:Y:S05]  /*02c0*/  CALL.ABS.NOINC R8 ;  /* 0x0000000008007343 */ /* 0x00cfea0003c00000 */
.L_x_0:
[----:B------:R-:W-:Y:S01]  /*02d0*/  CS2R R4, SR_GLOBALTIMERLO ;  /* 0x0000000000047805 */ /* 0x000fe20000015200 */
[----:B------:R-:W0:Y:S01]  /*02e0*/  S2R R0, SR_LANEID ;  /* 0x0000000000007919 */ /* 0x000e220000000000 */
[----:B------:R-:W1:Y:S01]  /*02f0*/  LDC.64 R6, c[0x0][0x380] ;  /* 0x0000e000ff067b82 */ /* 0x000e620000000a00 */
[----:B------:R-:W-:Y:S02]  /*0300*/  VOTEU.ANY UR4, UPT, PT ;  /* 0x0000000000047886 */ /* 0x000fe400038e0100 */
[----:B------:R-:W-:Y:S02]  /*0310*/  UFLO.U32 UR5, UR4 ;  /* 0x00000004000572bd */ /* 0x000fe400080e0000 */
[----:B------:R-:W1:Y:S04]  /*0320*/  POPC R3, UR4 ;  /* 0x0000000400037d09 */ /* 0x000e680008000000 */
[----:B0-----:R-:W-:-:S13]  /*0330*/  ISETP.EQ.U32.AND P0, PT, R0, UR5, PT ;  /* 0x0000000500007c0c */ /* 0x001fda000bf02070 */
[----:B-1----:R0:W2:Y:S01]  /*0340*/  @P0 ATOMG.E.ADD.STRONG.GPU PT, RZ, desc[UR36][R6.64], R3 ;  /* 0x8000000306ff09a8 */ /* 0x0020a200081ef124 */
        /* <DEDUP_REMOVED lines=11> */
[----:B------:R0:W-:Y:S01]  /*0400*/  STL.64 [R1], R16 ;  /* 0x0000001001007387 */ /* 0x0001e20000100a00 */
[----:B------:R0:W1:Y:S01]  /*0410*/  LDC.64 R10, c[0x4][R19] ;  /* 0x01000000130a7b82 */ /* 0x0000620000000a00 */
[----:B------:R-:W3:Y:S01]  /*0420*/  LDCU.64 UR4, c[0x4][0x8] ;  /* 0x01000100ff0477ac */ /* 0x000ee20008000a00 */
[----:B------:R-:W-:Y:S02]  /*0430*/  IMAD.MOV.U32 R6, RZ, RZ, R2 ;  /* 0x000000ffff067224 */ /* 0x000fe400078e0002 */
[----:B------:R-:W-:Y:S02]  /*0440*/  IMAD.X R9, R7, 0x1, ~R5, P0 ;  /* 0x0000000107097824 */ /* 0x000fe400000e0e05 */
[----:B------:R-:W-:-:S03]  /*0450*/  IMAD.MOV.U32 R7, RZ, RZ, R18 ;  /* 0x000000ffff077224 */ /* 0x000fc600078e0012 */
[----:B------:R0:W-:Y:S01]  /*0460*/  STL.64 [R1+0x8], R8 ;  /* 0x0000080801007387 */ /* 0x0001e20000100a00 */
[----:B---3--:R-:W-:Y:S02]  /*0470*/  IMAD.U32 R4, RZ, RZ, UR4 ;  /* 0x00000004ff047e24 */ /* 0x008fe4000f8e00ff */
[----:B0-----:R-:W-:-:S07]  /*0480*/  IMAD.U32 R5, RZ, RZ, UR5 ;  /* 0x00000005ff057e24 */ /* 0x001fce000f8e00ff */
[----:B------:R-:W-:-:S07]  /*0490*/  LEPC R20, `(.L_x_1) ;  /* 0x000000001014794e */ /* 0x000fce0000000000 */
[----:B-12---:R-:W-:Y:S05]  /*04a0*/  CALL.ABS.NOINC R10 ;  /* 0x000000000a007343 */ /* 0x006fea0003c00000 */
.L_x_1:
        /* <DEDUP_REMOVED lines=30> */
.L_x_2:
        /* <DEDUP_REMOVED lines=30> */
.L_x_3:
        /* <DEDUP_REMOVED lines=30> */
.L_x_4:
        /* <DEDUP_REMOVED lines=30> */
.L_x_5:
        /* <DEDUP_REMOVED lines=30> */
.L_x_6:
        /* <DEDUP_REMOVED lines=30> */
.L_x_7:
[----:B------:R-:W-:-:S13]  /*0ff0*/  ISETP.NE.AND P6, PT, R23, RZ, PT ;  /* 0x000000ff1700720c */ /* 0x000fda0003fc5270 */
[----:B------:R-:W-:Y:S05]  /*1000*/  @P6 BRA `(.L_x_8) ;  /* 0xfffffff000246947 */ /* 0x000fea000383ffff */
[----:B------:R-:W-:Y:S05]  /*1010*/  EXIT ;  /* 0x000000000000794d */ /* 0x000fea0003800000 */
.L_x_9:
[----:B------:R-:W-:-:S00]  /*1020*/  BRA `(.L_x_9) ;  /* 0xfffffffc00fc7947 */ /* 0x000fc0000383ffff */
[----:B------:R-:W-:-:S00]  /*1030*/  NOP ;  /* 0x0000000000007918 */ /* 0x000fc00000000000 */
        /* <DEDUP_REMOVED lines=12> */
.L_x_10:


//--------------------- .nv.global.init           --------------------------
	.section	.nv.global.init,"aw",@progbits
.nv.global.init:
	.type		$str,@object
	.size		$str,(.L_0 - $str)
$str:
        /*0000*/ 	.byte	0x42, 0x6c, 0x6f, 0x63, 0x6b, 0x20, 0x25, 0x64, 0x20, 0x54, 0x68, 0x72, 0x65, 0x61, 0x64, 0x20
        /*0010*/ 	.byte	0x25, 0x64, 0x20, 0x61, 0x74, 0x6f, 0x6d, 0x69, 0x63, 0x41, 0x64, 0x64, 0x20, 0x6c, 0x61, 0x74
        /*0020*/ 	.byte	0x65, 0x6e, 0x63, 0x79, 0x3a, 0x20, 0x25, 0x6c, 0x75, 0x20, 0x6e, 0x73, 0x0a, 0x00
.L_0:


//--------------------- .nv.shared.reserved.0     --------------------------
	.section	.nv.shared.reserved.0,"aw",@nobits
	.weak		__nv_reservedSMEM_offset_0_alias
	.size		__nv_reservedSMEM_offset_0_alias, 0, 64
	.other		__nv_reservedSMEM_offset_0_alias,@"STO_CUDA_RESERVED_SHARED STV_DEFAULT"
__nv_reservedSMEM_offset_0_alias:
	.zero		0
	.zero		64


//--------------------- .nv.constant0._Z13atomicAddTestPi --------------------------
	.section	.nv.constant0._Z13atomicAddTestPi,"a",@progbits
	.sectionflags	@""
	.align	4
.nv.constant0._Z13atomicAddTestPi:
	.zero		904


//--------------------- SYMBOLS --------------------------

	.type		.nv.reservedSmem.offset0,@object
	.size		.nv.reservedSmem.offset0,0x4
	.type		vprintf,@function
